//
// Generated by NVIDIA NVVM Compiler
//
// Compiler Build ID: CL-36424714
// Cuda compilation tools, release 13.0, V13.0.88
// Based on NVVM 20.0.0
//

.version 9.0
.target sm_100
.address_size 64

	// .globl	maxpool2d_nchw

.visible .entry maxpool2d_nchw(
	.param .u64 .ptr .align 1 maxpool2d_nchw_param_0,
	.param .u32 maxpool2d_nchw_param_1,
	.param .u32 maxpool2d_nchw_param_2,
	.param .u32 maxpool2d_nchw_param_3,
	.param .u32 maxpool2d_nchw_param_4,
	.param .u32 maxpool2d_nchw_param_5,
	.param .u32 maxpool2d_nchw_param_6,
	.param .u32 maxpool2d_nchw_param_7,
	.param .u32 maxpool2d_nchw_param_8,
	.param .u32 maxpool2d_nchw_param_9,
	.param .u64 .ptr .align 1 maxpool2d_nchw_param_10
)
{
	.reg .pred 	%p<80>;
	.reg .b32 	%r<84>;
	.reg .b32 	%f<84>;
	.reg .b64 	%rd<15>;

	ld.param.u64 	%rd6, [maxpool2d_nchw_param_0];
	ld.param.u32 	%r37, [maxpool2d_nchw_param_1];
	ld.param.u32 	%r29, [maxpool2d_nchw_param_2];
	ld.param.u32 	%r30, [maxpool2d_nchw_param_3];
	ld.param.u32 	%r31, [maxpool2d_nchw_param_4];
	ld.param.u32 	%r32, [maxpool2d_nchw_param_5];
	ld.param.u32 	%r33, [maxpool2d_nchw_param_6];
	ld.param.u32 	%r34, [maxpool2d_nchw_param_7];
	ld.param.u32 	%r35, [maxpool2d_nchw_param_8];
	ld.param.u32 	%r36, [maxpool2d_nchw_param_9];
	ld.param.u64 	%rd5, [maxpool2d_nchw_param_10];
	cvta.to.global.u64 	%rd1, %rd6;
	shl.b32 	%r38, %r35, 1;
	sub.s32 	%r39, %r29, %r31;
	add.s32 	%r40, %r39, %r38;
	div.s32 	%r41, %r40, %r33;
	shl.b32 	%r42, %r36, 1;
	sub.s32 	%r43, %r30, %r32;
	add.s32 	%r44, %r43, %r42;
	div.s32 	%r45, %r44, %r34;
	mov.u32 	%r3, %ctaid.z;
	mov.u32 	%r46, %ctaid.y;
	mov.u32 	%r47, %ntid.y;
	mov.u32 	%r48, %tid.y;
	mad.lo.s32 	%r49, %r46, %r47, %r48;
	mov.u32 	%r50, %ctaid.x;
	mov.u32 	%r51, %ntid.x;
	mov.u32 	%r52, %tid.x;
	mad.lo.s32 	%r53, %r50, %r51, %r52;
	setp.ge.s32 	%p1, %r3, %r37;
	setp.gt.s32 	%p2, %r49, %r41;
	setp.gt.s32 	%p3, %r53, %r45;
	or.pred  	%p4, %p2, %p3;
	or.pred  	%p5, %p4, %p1;
	@%p5 bra 	$L__BB0_46;
	setp.lt.s32 	%p6, %r31, 1;
	mov.f32 	%f62, 0fF149F2CA;
	@%p6 bra 	$L__BB0_45;
	mul.lo.s32 	%r55, %r33, %r49;
	sub.s32 	%r6, %r55, %r35;
	mul.lo.s32 	%r56, %r34, %r53;
	sub.s32 	%r7, %r56, %r36;
	mul.lo.s32 	%r8, %r29, %r3;
	and.b32  	%r9, %r32, 7;
	add.s32 	%r10, %r9, -1;
	and.b32  	%r11, %r32, 3;
	and.b32  	%r12, %r32, 2147483640;
	and.b32  	%r13, %r32, 1;
	mov.f32 	%f62, 0fF149F2CA;
	mov.b32 	%r79, 0;
$L__BB0_3:
	setp.lt.s32 	%p7, %r32, 1;
	add.s32 	%r15, %r79, %r6;
	setp.lt.s32 	%p8, %r15, 0;
	setp.ge.s32 	%p9, %r15, %r29;
	or.pred  	%p10, %p8, %p7;
	or.pred  	%p11, %p10, %p9;
	@%p11 bra 	$L__BB0_44;
	setp.lt.u32 	%p12, %r32, 8;
	add.s32 	%r58, %r15, %r8;
	mul.lo.s32 	%r16, %r58, %r30;
	mov.b32 	%r82, 0;
	@%p12 bra 	$L__BB0_23;
	mov.b32 	%r80, 0;
$L__BB0_6:
	.pragma "nounroll";
	add.s32 	%r18, %r80, %r7;
	setp.lt.s32 	%p13, %r18, 0;
	setp.ge.s32 	%p14, %r18, %r30;
	or.pred  	%p15, %p13, %p14;
	add.s32 	%r60, %r18, %r16;
	mul.wide.s32 	%rd7, %r60, 4;
	add.s64 	%rd2, %rd1, %rd7;
	@%p15 bra 	$L__BB0_8;
	ld.global.nc.f32 	%f43, [%rd2];
	setp.gt.f32 	%p16, %f43, %f62;
	selp.f32 	%f62, %f43, %f62, %p16;
$L__BB0_8:
	add.s32 	%r61, %r18, 1;
	setp.lt.s32 	%p17, %r61, 0;
	setp.ge.s32 	%p18, %r61, %r30;
	or.pred  	%p19, %p17, %p18;
	@%p19 bra 	$L__BB0_10;
	ld.global.nc.f32 	%f44, [%rd2+4];
	setp.gt.f32 	%p20, %f44, %f62;
	selp.f32 	%f62, %f44, %f62, %p20;
$L__BB0_10:
	add.s32 	%r62, %r18, 2;
	setp.lt.s32 	%p21, %r62, 0;
	setp.ge.s32 	%p22, %r62, %r30;
	or.pred  	%p23, %p21, %p22;
	@%p23 bra 	$L__BB0_12;
	ld.global.nc.f32 	%f45, [%rd2+8];
	setp.gt.f32 	%p24, %f45, %f62;
	selp.f32 	%f62, %f45, %f62, %p24;
$L__BB0_12:
	add.s32 	%r63, %r18, 3;
	setp.lt.s32 	%p25, %r63, 0;
	setp.ge.s32 	%p26, %r63, %r30;
	or.pred  	%p27, %p25, %p26;
	@%p27 bra 	$L__BB0_14;
	ld.global.nc.f32 	%f46, [%rd2+12];
	setp.gt.f32 	%p28, %f46, %f62;
	selp.f32 	%f62, %f46, %f62, %p28;
$L__BB0_14:
	add.s32 	%r64, %r18, 4;
	setp.lt.s32 	%p29, %r64, 0;
	setp.ge.s32 	%p30, %r64, %r30;
	or.pred  	%p31, %p29, %p30;
	@%p31 bra 	$L__BB0_16;
	ld.global.nc.f32 	%f47, [%rd2+16];
	setp.gt.f32 	%p32, %f47, %f62;
	selp.f32 	%f62, %f47, %f62, %p32;
$L__BB0_16:
	add.s32 	%r65, %r18, 5;
	setp.lt.s32 	%p33, %r65, 0;
	setp.ge.s32 	%p34, %r65, %r30;
	or.pred  	%p35, %p33, %p34;
	@%p35 bra 	$L__BB0_18;
	ld.global.nc.f32 	%f48, [%rd2+20];
	setp.gt.f32 	%p36, %f48, %f62;
	selp.f32 	%f62, %f48, %f62, %p36;
$L__BB0_18:
	add.s32 	%r66, %r18, 6;
	setp.lt.s32 	%p37, %r66, 0;
	setp.ge.s32 	%p38, %r66, %r30;
	or.pred  	%p39, %p37, %p38;
	@%p39 bra 	$L__BB0_20;
	ld.global.nc.f32 	%f49, [%rd2+24];
	setp.gt.f32 	%p40, %f49, %f62;
	selp.f32 	%f62, %f49, %f62, %p40;
$L__BB0_20:
	add.s32 	%r67, %r18, 7;
	setp.lt.s32 	%p41, %r67, 0;
	setp.ge.s32 	%p42, %r67, %r30;
	or.pred  	%p43, %p41, %p42;
	@%p43 bra 	$L__BB0_22;
	ld.global.nc.f32 	%f50, [%rd2+28];
	setp.gt.f32 	%p44, %f50, %f62;
	selp.f32 	%f62, %f50, %f62, %p44;
$L__BB0_22:
	add.s32 	%r80, %r80, 8;
	setp.ne.s32 	%p45, %r80, %r12;
	mov.u32 	%r82, %r12;
	@%p45 bra 	$L__BB0_6;
$L__BB0_23:
	setp.eq.s32 	%p46, %r9, 0;
	@%p46 bra 	$L__BB0_44;
	setp.lt.u32 	%p47, %r10, 3;
	@%p47 bra 	$L__BB0_34;
	add.s32 	%r21, %r82, %r7;
	setp.lt.s32 	%p48, %r21, 0;
	setp.ge.s32 	%p49, %r21, %r30;
	or.pred  	%p50, %p48, %p49;
	add.s32 	%r68, %r21, %r16;
	mul.wide.s32 	%rd8, %r68, 4;
	add.s64 	%rd3, %rd1, %rd8;
	@%p50 bra 	$L__BB0_27;
	ld.global.nc.f32 	%f52, [%rd3];
	setp.gt.f32 	%p51, %f52, %f62;
	selp.f32 	%f62, %f52, %f62, %p51;
$L__BB0_27:
	add.s32 	%r69, %r21, 1;
	setp.lt.s32 	%p52, %r69, 0;
	setp.ge.s32 	%p53, %r69, %r30;
	or.pred  	%p54, %p52, %p53;
	@%p54 bra 	$L__BB0_29;
	ld.global.nc.f32 	%f53, [%rd3+4];
	setp.gt.f32 	%p55, %f53, %f62;
	selp.f32 	%f62, %f53, %f62, %p55;
$L__BB0_29:
	add.s32 	%r70, %r21, 2;
	setp.lt.s32 	%p56, %r70, 0;
	setp.ge.s32 	%p57, %r70, %r30;
	or.pred  	%p58, %p56, %p57;
	@%p58 bra 	$L__BB0_31;
	ld.global.nc.f32 	%f54, [%rd3+8];
	setp.gt.f32 	%p59, %f54, %f62;
	selp.f32 	%f62, %f54, %f62, %p59;
$L__BB0_31:
	add.s32 	%r71, %r21, 3;
	setp.lt.s32 	%p60, %r71, 0;
	setp.ge.s32 	%p61, %r71, %r30;
	or.pred  	%p62, %p60, %p61;
	@%p62 bra 	$L__BB0_33;
	ld.global.nc.f32 	%f55, [%rd3+12];
	setp.gt.f32 	%p63, %f55, %f62;
	selp.f32 	%f62, %f55, %f62, %p63;
$L__BB0_33:
	add.s32 	%r82, %r82, 4;
$L__BB0_34:
	setp.eq.s32 	%p64, %r11, 0;
	@%p64 bra 	$L__BB0_44;
	setp.eq.s32 	%p65, %r11, 1;
	@%p65 bra 	$L__BB0_41;
	add.s32 	%r24, %r82, %r7;
	setp.lt.s32 	%p66, %r24, 0;
	setp.ge.s32 	%p67, %r24, %r30;
	or.pred  	%p68, %p66, %p67;
	add.s32 	%r72, %r24, %r16;
	mul.wide.s32 	%rd9, %r72, 4;
	add.s64 	%rd4, %rd1, %rd9;
	@%p68 bra 	$L__BB0_38;
	ld.global.nc.f32 	%f57, [%rd4];
	setp.gt.f32 	%p69, %f57, %f62;
	selp.f32 	%f62, %f57, %f62, %p69;
$L__BB0_38:
	add.s32 	%r73, %r24, 1;
	setp.lt.s32 	%p70, %r73, 0;
	setp.ge.s32 	%p71, %r73, %r30;
	or.pred  	%p72, %p70, %p71;
	@%p72 bra 	$L__BB0_40;
	ld.global.nc.f32 	%f58, [%rd4+4];
	setp.gt.f32 	%p73, %f58, %f62;
	selp.f32 	%f62, %f58, %f62, %p73;
$L__BB0_40:
	add.s32 	%r82, %r82, 2;
$L__BB0_41:
	setp.eq.s32 	%p74, %r13, 0;
	@%p74 bra 	$L__BB0_44;
	add.s32 	%r27, %r82, %r7;
	setp.lt.s32 	%p75, %r27, 0;
	setp.ge.s32 	%p76, %r27, %r30;
	or.pred  	%p77, %p75, %p76;
	@%p77 bra 	$L__BB0_44;
	add.s32 	%r74, %r27, %r16;
	mul.wide.s32 	%rd10, %r74, 4;
	add.s64 	%rd11, %rd1, %rd10;
	ld.global.nc.f32 	%f59, [%rd11];
	setp.gt.f32 	%p78, %f59, %f62;
	selp.f32 	%f62, %f59, %f62, %p78;
$L__BB0_44:
	add.s32 	%r79, %r79, 1;
	setp.ne.s32 	%p79, %r79, %r31;
	@%p79 bra 	$L__BB0_3;
$L__BB0_45:
	mad.lo.s32 	%r75, %r3, %r41, %r3;
	add.s32 	%r76, %r75, %r49;
	mad.lo.s32 	%r77, %r76, %r45, %r76;
	add.s32 	%r78, %r77, %r53;
	cvta.to.global.u64 	%rd12, %rd5;
	mul.wide.s32 	%rd13, %r78, 4;
	add.s64 	%rd14, %rd12, %rd13;
	st.global.f32 	[%rd14], %f62;
$L__BB0_46:
	ret;

}


// ===== COMPILED SASS (sm_100) =====

	.target	sm_100

	.elftype	@"ET_EXEC"


//--------------------- .note.nv.tkinfo           --------------------------
	.section	.note.nv.tkinfo,"",@"SHT_NOTE"
	.sectionflags	@"SHF_NOTE_NV_TKINFO"
	.tkinfo
        /*0018*/ 	.word	0x00000002
        /*0030*/ 	.string	""
        /*0030*/ 	.string	"ptxas"
        /*0030*/ 	.string	"Cuda compilation tools, release 13.0, V13.0.88"
        /*0030*/ 	.string	"Build cuda_13.0.r13.0/compiler.36424714_0"
        /*0030*/ 	.string	"-arch sm_100 -m 64 "



//--------------------- .note.nv.cuinfo           --------------------------
	.section	.note.nv.cuinfo,"",@"SHT_NOTE"
	.sectionflags	@"SHF_NOTE_NV_CUINFO"
        /*0018*/ 	.short	0x0002
        /*001a*/ 	.short	0x0064
        /*001c*/ 	.short	0x0082
	.zero		2


//--------------------- .nv.info                  --------------------------
	.section	.nv.info,"",@"SHT_CUDA_INFO"
	.align	4


	//----- nvinfo : EIATTR_REGCOUNT
	.align		4
        /*0000*/ 	.byte	0x04, 0x2f
        /*0002*/ 	.short	(.L_1 - .L_0)
	.align		4
.L_0:
        /*0004*/ 	.word	index@(maxpool2d_nchw)
        /*0008*/ 	.word	0x0000001c


	//----- nvinfo : EIATTR_FRAME_SIZE
	.align		4
.L_1:
        /*000c*/ 	.byte	0x04, 0x11
        /*000e*/ 	.short	(.L_3 - .L_2)
	.align		4
.L_2:
        /*0010*/ 	.word	index@(maxpool2d_nchw)
        /*0014*/ 	.word	0x00000000


	//----- nvinfo : EIATTR_MIN_STACK_SIZE
	.align		4
.L_3:
        /*0018*/ 	.byte	0x04, 0x12
        /*001a*/ 	.short	(.L_5 - .L_4)
	.align		4
.L_4:
        /*001c*/ 	.word	index@(maxpool2d_nchw)
        /*0020*/ 	.word	0x00000000
.L_5:


//--------------------- .nv.compat                --------------------------
	.section	.nv.compat,"",@"SHT_CUDA_COMPAT_INFO"
	.align	4
        /*0000*/ 	.byte	0x02, 0x09, 0x00, 0x00, 0x02, 0x02, 0x01, 0x00, 0x02, 0x05, 0x05, 0x00, 0x03, 0x07, 0x01, 0x01
        /*0010*/ 	.byte	0x02, 0x03, 0x00, 0x00, 0x02, 0x06, 0x01, 0x00, 0x04, 0x0b, 0x08, 0x00, 0x09, 0x00, 0x00, 0x00
        /*0020*/ 	.byte	0x00, 0x00, 0x00, 0x00


//--------------------- .nv.info.maxpool2d_nchw   --------------------------
	.section	.nv.info.maxpool2d_nchw,"",@"SHT_CUDA_INFO"
	.sectionflags	@""
	.align	4


	//----- nvinfo : EIATTR_CUDA_API_VERSION
	.align		4
        /*0000*/ 	.byte	0x04, 0x37
        /*0002*/ 	.short	(.L_7 - .L_6)
.L_6:
        /*0004*/ 	.word	0x00000082


	//----- nvinfo : EIATTR_KPARAM_INFO
	.align		4
.L_7:
        /*0008*/ 	.byte	0x04, 0x17
        /*000a*/ 	.short	(.L_9 - .L_8)
.L_8:
        /*000c*/ 	.word	0x00000000
        /*0010*/ 	.short	0x000a
        /*0012*/ 	.short	0x0030
        /*0014*/ 	.byte	0x00, 0xf5, 0x21, 0x00


	//----- nvinfo : EIATTR_KPARAM_INFO
	.align		4
.L_9:
        /*0018*/ 	.byte	0x04, 0x17
        /*001a*/ 	.short	(.L_11 - .L_10)
.L_10:
        /*001c*/ 	.word	0x00000000
        /*0020*/ 	.short	0x0009
        /*0022*/ 	.short	0x0028
        /*0024*/ 	.byte	0x00, 0xf0, 0x11, 0x00


	//----- nvinfo : EIATTR_KPARAM_INFO
	.align		4
.L_11:
        /*0028*/ 	.byte	0x04, 0x17
        /*002a*/ 	.short	(.L_13 - .L_12)
.L_12:
        /*002c*/ 	.word	0x00000000
        /*0030*/ 	.short	0x0008
        /*0032*/ 	.short	0x0024
        /*0034*/ 	.byte	0x00, 0xf0, 0x11, 0x00


	//----- nvinfo : EIATTR_KPARAM_INFO
	.align		4
.L_13:
        /*0038*/ 	.byte	0x04, 0x17
        /*003a*/ 	.short	(.L_15 - .L_14)
.L_14:
        /*003c*/ 	.word	0x00000000
        /*0040*/ 	.short	0x0007
        /*0042*/ 	.short	0x0020
        /*0044*/ 	.byte	0x00, 0xf0, 0x11, 0x00


	//----- nvinfo : EIATTR_KPARAM_INFO
	.align		4
.L_15:
        /*0048*/ 	.byte	0x04, 0x17
        /*004a*/ 	.short	(.L_17 - .L_16)
.L_16:
        /*004c*/ 	.word	0x00000000
        /*0050*/ 	.short	0x0006
        /*0052*/ 	.short	0x001c
        /*0054*/ 	.byte	0x00, 0xf0, 0x11, 0x00


	//----- nvinfo : EIATTR_KPARAM_INFO
	.align		4
.L_17:
        /*0058*/ 	.byte	0x04, 0x17
        /*005a*/ 	.short	(.L_19 - .L_18)
.L_18:
        /*005c*/ 	.word	0x00000000
        /*0060*/ 	.short	0x0005
        /*0062*/ 	.short	0x0018
        /*0064*/ 	.byte	0x00, 0xf0, 0x11, 0x00


	//----- nvinfo : EIATTR_KPARAM_INFO
	.align		4
.L_19:
        /*0068*/ 	.byte	0x04, 0x17
        /*006a*/ 	.short	(.L_21 - .L_20)
.L_20:
        /*006c*/ 	.word	0x00000000
        /*0070*/ 	.short	0x0004
        /*0072*/ 	.short	0x0014
        /*0074*/ 	.byte	0x00, 0xf0, 0x11, 0x00


	//----- nvinfo : EIATTR_KPARAM_INFO
	.align		4
.L_21:
        /*0078*/ 	.byte	0x04, 0x17
        /*007a*/ 	.short	(.L_23 - .L_22)
.L_22:
        /*007c*/ 	.word	0x00000000
        /*0080*/ 	.short	0x0003
        /*0082*/ 	.short	0x0010
        /*0084*/ 	.byte	0x00, 0xf0, 0x11, 0x00


	//----- nvinfo : EIATTR_KPARAM_INFO
	.align		4
.L_23:
        /*0088*/ 	.byte	0x04, 0x17
        /*008a*/ 	.short	(.L_25 - .L_24)
.L_24:
        /*008c*/ 	.word	0x00000000
        /*0090*/ 	.short	0x0002
        /*0092*/ 	.short	0x000c
        /*0094*/ 	.byte	0x00, 0xf0, 0x11, 0x00


	//----- nvinfo : EIATTR_KPARAM_INFO
	.align		4
.L_25:
        /*0098*/ 	.byte	0x04, 0x17
        /*009a*/ 	.short	(.L_27 - .L_26)
.L_26:
        /*009c*/ 	.word	0x00000000
        /*00a0*/ 	.short	0x0001
        /*00a2*/ 	.short	0x0008
        /*00a4*/ 	.byte	0x00, 0xf0, 0x11, 0x00


	//----- nvinfo : EIATTR_KPARAM_INFO
	.align		4
.L_27:
        /*00a8*/ 	.byte	0x04, 0x17
        /*00aa*/ 	.short	(.L_29 - .L_28)
.L_28:
        /*00ac*/ 	.word	0x00000000
        /*00b0*/ 	.short	0x0000
        /*00b2*/ 	.short	0x0000
        /*00b4*/ 	.byte	0x00, 0xf5, 0x21, 0x00


	//----- nvinfo : EIATTR_SPARSE_MMA_MASK
	.align		4
.L_29:
        /*00b8*/ 	.byte	0x03, 0x50
        /*00ba*/ 	.short	0x0000


	//----- nvinfo : EIATTR_MAXREG_COUNT
	.align		4
        /*00bc*/ 	.byte	0x03, 0x1b
        /*00be*/ 	.short	0x00ff


	//----- nvinfo : EIATTR_MERCURY_ISA_VERSION
	.align		4
        /*00c0*/ 	.byte	0x03, 0x5f
        /*00c2*/ 	.short	0x0101


	//----- nvinfo : EIATTR_VRC_CTA_INIT_COUNT
	.align		4
        /*00c4*/ 	.byte	0x02, 0x4a
	.zero		1
	.zero		1


	//----- nvinfo : EIATTR_EXIT_INSTR_OFFSETS
	.align		4
        /*00c8*/ 	.byte	0x04, 0x1c
        /*00ca*/ 	.short	(.L_31 - .L_30)


	//   ....[0]....
.L_30:
        /*00cc*/ 	.word	0x000004a0


	//   ....[1]....
        /*00d0*/ 	.word	0x00000ec0


	//----- nvinfo : EIATTR_CRS_STACK_SIZE
	.align		4
.L_31:
        /*00d4*/ 	.byte	0x04, 0x1e
        /*00d6*/ 	.short	(.L_33 - .L_32)
.L_32:
        /*00d8*/ 	.word	0x00000000


	//----- nvinfo : EIATTR_CBANK_PARAM_SIZE
	.align		4
.L_33:
        /*00dc*/ 	.byte	0x03, 0x19
        /*00de*/ 	.short	0x0038


	//----- nvinfo : EIATTR_PARAM_CBANK
	.align		4
        /*00e0*/ 	.byte	0x04, 0x0a
        /*00e2*/ 	.short	(.L_35 - .L_34)
	.align		4
.L_34:
        /*00e4*/ 	.word	index@(.nv.constant0.maxpool2d_nchw)
        /*00e8*/ 	.short	0x0380
        /*00ea*/ 	.short	0x0038


	//----- nvinfo : EIATTR_SW_WAR
	.align		4
.L_35:
        /*00ec*/ 	.byte	0x04, 0x36
        /*00ee*/ 	.short	(.L_37 - .L_36)
.L_36:
        /*00f0*/ 	.word	0x00000008
.L_37:


//--------------------- .nv.callgraph             --------------------------
	.section	.nv.callgraph,"",@"SHT_CUDA_CALLGRAPH"
	.align	4
	.sectionentsize	8
	.align		4
        /*0000*/ 	.word	0x00000000
	.align		4
        /*0004*/ 	.word	0xffffffff
	.align		4
        /*0008*/ 	.word	0x00000000
	.align		4
        /*000c*/ 	.word	0xfffffffe
	.align		4
        /*0010*/ 	.word	0x00000000
	.align		4
        /*0014*/ 	.word	0xfffffffd
	.align		4
        /*0018*/ 	.word	0x00000000
	.align		4
        /*001c*/ 	.word	0xfffffffc


//--------------------- .text.maxpool2d_nchw      --------------------------
	.section	.text.maxpool2d_nchw,"ax",@progbits
	.align	128
        .global         maxpool2d_nchw
        .type           maxpool2d_nchw,@function
        .size           maxpool2d_nchw,(.L_x_9 - maxpool2d_nchw)
        .other          maxpool2d_nchw,@"STO_CUDA_ENTRY STV_DEFAULT"
maxpool2d_nchw:
.text.maxpool2d_nchw:
[----:B------:R-:W-:Y:S08]  /*0000*/  LDC R1, c[0x0][0x37c] ;  /* 0x0000df00ff017b82 */ /* 0x000ff00000000800 */
[----:B------:R-:W0:Y:S01]  /*0010*/  LDC R7, c[0x0][0x3a0] ;  /* 0x0000e800ff077b82 */ /* 0x000e220000000800 */
[----:B------:R-:W1:Y:S01]  /*0020*/  LDCU UR4, c[0x0][0x38c] ;  /* 0x00007180ff0477ac */ /* 0x000e620008000800 */
[----:B------:R-:W2:Y:S01]  /*0030*/  S2R R16, SR_TID.X ;  /* 0x0000000000107919 */ /* 0x000ea20000002100 */
[----:B------:R-:W1:Y:S05]  /*0040*/  LDCU UR6, c[0x0][0x394] ;  /* 0x00007280ff0677ac */ /* 0x000e6a0008000800 */
[----:B------:R-:W3:Y:S01]  /*0050*/  LDC R9, c[0x0][0x39c] ;  /* 0x0000e700ff097b82 */ /* 0x000ee20000000800 */
[----:B------:R-:W4:Y:S01]  /*0060*/  LDCU UR5, c[0x0][0x390] ;  /* 0x00007200ff0577ac */ /* 0x000f220008000800 */
[----:B------:R-:W4:Y:S06]  /*0070*/  LDCU UR9, c[0x0][0x398] ;  /* 0x00007300ff0977ac */ /* 0x000f2c0008000800 */
[----:B------:R-:W5:Y:S01]  /*0080*/  LDC R10, c[0x0][0x3a4] ;  /* 0x0000e900ff0a7b82 */ /* 0x000f620000000800 */
[----:B------:R-:W2:Y:S01]  /*0090*/  LDCU UR7, c[0x0][0x388] ;  /* 0x00007100ff0777ac */ /* 0x000ea20008000800 */
[----:B-1----:R-:W-:Y:S01]  /*00a0*/  UIADD3 UR4, UPT, UPT, UR4, -UR6, URZ ;  /* 0x8000000604047290 */ /* 0x002fe2000fffe0ff */
[----:B0-----:R-:W-:-:S05]  /*00b0*/  IABS R2, R7 ;  /* 0x0000000700027213 */ /* 0x001fca0000000000 */
[----:B------:R-:W0:Y:S01]  /*00c0*/  LDC R8, c[0x0][0x3a8] ;  /* 0x0000ea00ff087b82 */ /* 0x000e220000000800 */
[----:B------:R-:W1:Y:S01]  /*00d0*/  I2F.RP R4, R2 ;  /* 0x0000000200047306 */ /* 0x000e620000209400 */
[----:B----4-:R-:W-:Y:S01]  /*00e0*/  UIADD3 UR5, UPT, UPT, UR5, -UR9, URZ ;  /* 0x8000000905057290 */ /* 0x010fe2000fffe0ff */
[----:B---3--:R-:W-:-:S06]  /*00f0*/  IABS R0, R9 ;  /* 0x0000000900007213 */ /* 0x008fcc0000000000 */
[----:B------:R-:W3:Y:S08]  /*0100*/  I2F.RP R3, R0 ;  /* 0x0000000000037306 */ /* 0x000ef00000209400 */
[----:B-1----:R-:W1:Y:S01]  /*0110*/  MUFU.RCP R4, R4 ;  /* 0x0000000400047308 */ /* 0x002e620000001000 */
[----:B0-----:R-:W-:Y:S01]  /*0120*/  LEA R6, R8, UR5, 0x1 ;  /* 0x0000000508067c11 */ /* 0x001fe2000f8e08ff */
[----:B------:R-:W-:Y:S06]  /*0130*/  S2UR UR5, SR_CTAID.X ;  /* 0x00000000000579c3 */ /* 0x000fec0000002500 */
[----:B---3--:R-:W0:Y:S01]  /*0140*/  MUFU.RCP R3, R3 ;  /* 0x0000000300037308 */ /* 0x008e220000001000 */
[----:B------:R-:W-:-:S02]  /*0150*/  IABS R11, R6 ;  /* 0x00000006000b7213 */ /* 0x000fc40000000000 */
[----:B------:R-:W-:-:S04]  /*0160*/  LOP3.LUT R6, R6, R7, RZ, 0x3c, !PT ;  /* 0x0000000706067212 */ /* 0x000fc800078e3cff */
[----:B------:R-:W-:Y:S01]  /*0170*/  ISETP.GE.AND P1, PT, R6, RZ, PT ;  /* 0x000000ff0600720c */ /* 0x000fe20003f26270 */
[----:B-1----:R-:W-:Y:S01]  /*0180*/  VIADD R14, R4, 0xffffffe ;  /* 0x0ffffffe040e7836 */ /* 0x002fe20000000000 */
[----:B-----5:R-:W-:Y:S01]  /*0190*/  LEA R4, R10, UR4, 0x1 ;  /* 0x000000040a047c11 */ /* 0x020fe2000f8e08ff */
[----:B------:R-:W1:Y:S02]  /*01a0*/  S2UR UR4, SR_CTAID.Y ;  /* 0x00000000000479c3 */ /* 0x000e640000002600 */
[----:B------:R3:W4:Y:S01]  /*01b0*/  F2I.FTZ.U32.TRUNC.NTZ R15, R14 ;  /* 0x0000000e000f7305 */ /* 0x000722000021f000 */
[----:B0-----:R-:W-:-:S07]  /*01c0*/  VIADD R12, R3, 0xffffffe ;  /* 0x0ffffffe030c7836 */ /* 0x001fce0000000000 */
[----:B------:R0:W5:Y:S01]  /*01d0*/  F2I.FTZ.U32.TRUNC.NTZ R13, R12 ;  /* 0x0000000c000d7305 */ /* 0x000162000021f000 */
[----:B---3--:R-:W-:Y:S02]  /*01e0*/  IMAD.MOV.U32 R14, RZ, RZ, RZ ;  /* 0x000000ffff0e7224 */ /* 0x008fe400078e00ff */
[----:B----4-:R-:W-:Y:S02]  /*01f0*/  IMAD.MOV R3, RZ, RZ, -R15 ;  /* 0x000000ffff037224 */ /* 0x010fe400078e0a0f */
[----:B0-----:R-:W-:Y:S02]  /*0200*/  IMAD.MOV.U32 R12, RZ, RZ, RZ ;  /* 0x000000ffff0c7224 */ /* 0x001fe400078e00ff */
[----:B------:R-:W-:Y:S02]  /*0210*/  IMAD R3, R3, R2, RZ ;  /* 0x0000000203037224 */ /* 0x000fe400078e02ff */
[----:B-----5:R-:W-:Y:S02]  /*0220*/  IMAD.MOV R5, RZ, RZ, -R13 ;  /* 0x000000ffff057224 */ /* 0x020fe400078e0a0d */
[----:B------:R-:W-:-:S04]  /*0230*/  IMAD.HI.U32 R14, R15, R3, R14 ;  /* 0x000000030f0e7227 */ /* 0x000fc800078e000e */
[----:B------:R-:W-:Y:S01]  /*0240*/  IMAD R3, R5, R0, RZ ;  /* 0x0000000005037224 */ /* 0x000fe200078e02ff */
[----:B------:R-:W-:Y:S01]  /*0250*/  IABS R5, R4 ;  /* 0x0000000400057213 */ /* 0x000fe20000000000 */
[----:B------:R-:W-:Y:S01]  /*0260*/  IMAD.HI.U32 R14, R14, R11, RZ ;  /* 0x0000000b0e0e7227 */ /* 0x000fe200078e00ff */
[----:B------:R-:W-:-:S03]  /*0270*/  LOP3.LUT R4, R4, R9, RZ, 0x3c, !PT ;  /* 0x0000000904047212 */ /* 0x000fc600078e3cff */
[----:B------:R-:W-:Y:S01]  /*0280*/  IMAD.HI.U32 R12, R13, R3, R12 ;  /* 0x000000030d0c7227 */ /* 0x000fe200078e000c */
[----:B------:R-:W-:-:S03]  /*0290*/  ISETP.GE.AND P5, PT, R4, RZ, PT ;  /* 0x000000ff0400720c */ /* 0x000fc60003fa6270 */
[----:B------:R-:W-:Y:S02]  /*02a0*/  IMAD.MOV.U32 R3, RZ, RZ, R5 ;  /* 0x000000ffff037224 */ /* 0x000fe400078e0005 */
[----:B------:R-:W-:Y:S02]  /*02b0*/  IMAD.MOV R13, RZ, RZ, -R14 ;  /* 0x000000ffff0d7224 */ /* 0x000fe400078e0a0e */
[----:B------:R-:W-:-:S04]  /*02c0*/  IMAD.HI.U32 R5, R12, R3, RZ ;  /* 0x000000030c057227 */ /* 0x000fc800078e00ff */
[----:B------:R-:W-:Y:S02]  /*02d0*/  IMAD.MOV R12, RZ, RZ, -R5 ;  /* 0x000000ffff0c7224 */ /* 0x000fe400078e0a05 */
[----:B------:R-:W-:Y:S02]  /*02e0*/  IMAD R11, R2, R13, R11 ;  /* 0x0000000d020b7224 */ /* 0x000fe400078e020b */
[----:B------:R-:W-:Y:S01]  /*02f0*/  IMAD R3, R0, R12, R3 ;  /* 0x0000000c00037224 */ /* 0x000fe200078e0203 */
[----:B------:R-:W1:Y:S01]  /*0300*/  S2R R13, SR_TID.Y ;  /* 0x00000000000d7919 */ /* 0x000e620000002200 */
[----:B------:R-:W1:Y:S01]  /*0310*/  LDC R12, c[0x0][0x364] ;  /* 0x0000d900ff0c7b82 */ /* 0x000e620000000800 */
[----:B------:R-:W-:Y:S02]  /*0320*/  ISETP.GT.U32.AND P3, PT, R2, R11, PT ;  /* 0x0000000b0200720c */ /* 0x000fe40003f64070 */
[----:B------:R-:W-:-:S05]  /*0330*/  ISETP.GT.U32.AND P4, PT, R0, R3, PT ;  /* 0x000000030000720c */ /* 0x000fca0003f84070 */
[----:B------:R-:W2:Y:S06]  /*0340*/  LDC R15, c[0x0][0x360] ;  /* 0x0000d800ff0f7b82 */ /* 0x000eac0000000800 */
[----:B------:R-:W-:Y:S02]  /*0350*/  @!P3 IMAD.IADD R11, R11, 0x1, -R2 ;  /* 0x000000010b0bb824 */ /* 0x000fe400078e0a02 */
[----:B------:R-:W-:Y:S02]  /*0360*/  @!P4 IMAD.IADD R3, R3, 0x1, -R0 ;  /* 0x000000010303c824 */ /* 0x000fe400078e0a00 */
[----:B------:R-:W-:Y:S01]  /*0370*/  @!P3 VIADD R14, R14, 0x1 ;  /* 0x000000010e0eb836 */ /* 0x000fe20000000000 */
[----:B------:R-:W-:Y:S01]  /*0380*/  ISETP.GE.U32.AND P2, PT, R11, R2, PT ;  /* 0x000000020b00720c */ /* 0x000fe20003f46070 */
[----:B------:R-:W-:Y:S01]  /*0390*/  @!P4 VIADD R5, R5, 0x1 ;  /* 0x000000010505c836 */ /* 0x000fe20000000000 */
[----:B------:R-:W-:-:S02]  /*03a0*/  ISETP.GE.U32.AND P0, PT, R3, R0, PT ;  /* 0x000000000300720c */ /* 0x000fc40003f06070 */
[----:B------:R-:W0:Y:S01]  /*03b0*/  S2R R0, SR_CTAID.Z ;  /* 0x0000000000007919 */ /* 0x000e220000002700 */
[----:B------:R-:W-:Y:S01]  /*03c0*/  ISETP.NE.AND P3, PT, R7, RZ, PT ;  /* 0x000000ff0700720c */ /* 0x000fe20003f65270 */
[----:B-1----:R-:W-:-:S07]  /*03d0*/  IMAD R6, R12, UR4, R13 ;  /* 0x000000040c067c24 */ /* 0x002fce000f8e020d */
[----:B------:R-:W-:Y:S01]  /*03e0*/  @P2 VIADD R14, R14, 0x1 ;  /* 0x000000010e0e2836 */ /* 0x000fe20000000000 */
[----:B------:R-:W-:Y:S01]  /*03f0*/  ISETP.NE.AND P2, PT, R9, RZ, PT ;  /* 0x000000ff0900720c */ /* 0x000fe20003f45270 */
[----:B------:R-:W-:Y:S02]  /*0400*/  @P0 VIADD R5, R5, 0x1 ;  /* 0x0000000105050836 */ /* 0x000fe40000000000 */
[----:B------:R-:W-:Y:S02]  /*0410*/  IMAD.MOV.U32 R3, RZ, RZ, R14 ;  /* 0x000000ffff037224 */ /* 0x000fe400078e000e */
[----:B--2---:R-:W-:Y:S02]  /*0420*/  IMAD R4, R15, UR5, R16 ;  /* 0x000000050f047c24 */ /* 0x004fe4000f8e0210 */
[----:B------:R-:W-:Y:S01]  /*0430*/  @!P1 IMAD.MOV R3, RZ, RZ, -R3 ;  /* 0x000000ffff039224 */ /* 0x000fe200078e0a03 */
[----:B------:R-:W-:Y:S01]  /*0440*/  @!P3 LOP3.LUT R3, RZ, R7, RZ, 0x33, !PT ;  /* 0x00000007ff03b212 */ /* 0x000fe200078e33ff */
[----:B------:R-:W-:-:S03]  /*0450*/  @!P5 IMAD.MOV R5, RZ, RZ, -R5 ;  /* 0x000000ffff05d224 */ /* 0x000fc600078e0a05 */
[----:B------:R-:W-:Y:S02]  /*0460*/  ISETP.GT.AND P0, PT, R4, R3, PT ;  /* 0x000000030400720c */ /* 0x000fe40003f04270 */
[----:B------:R-:W-:-:S04]  /*0470*/  @!P2 LOP3.LUT R5, RZ, R9, RZ, 0x33, !PT ;  /* 0x00000009ff05a212 */ /* 0x000fc800078e33ff */
[----:B------:R-:W-:-:S04]  /*0480*/  ISETP.GT.OR P0, PT, R6, R5, P0 ;  /* 0x000000050600720c */ /* 0x000fc80000704670 */
[----:B0-----:R-:W-:-:S13]  /*0490*/  ISETP.GE.OR P0, PT, R0, UR7, P0 ;  /* 0x0000000700007c0c */ /* 0x001fda0008706670 */
[----:B------:R-:W-:Y:S05]  /*04a0*/  @P0 EXIT ;  /* 0x000000000000094d */ /* 0x000fea0003800000 */
[----:B------:R-:W-:Y:S01]  /*04b0*/  UISETP.GE.AND UP0, UPT, UR6, 0x1, UPT ;  /* 0x000000010600788c */ /* 0x000fe2000bf06270 */
[----:B------:R-:W-:Y:S01]  /*04c0*/  IMAD.MOV.U32 R2, RZ, RZ, -0xeb60d36 ;  /* 0xf149f2caff027424 */ /* 0x000fe200078e00ff */
[----:B------:R-:W0:Y:S07]  /*04d0*/  LDCU.64 UR10, c[0x0][0x358] ;  /* 0x00006b00ff0a77ac */ /* 0x000e2e0008000a00 */
[----:B------:R-:W-:Y:S05]  /*04e0*/  BRA.U !UP0, `(.L_x_0) ;  /* 0x0000000908587547 */ /* 0x000fea000b800000 */
[----:B------:R-:W-:Y:S01]  /*04f0*/  ULOP3.LUT UR7, UR9, 0x7, URZ, 0xc0, !UPT ;  /* 0x0000000709077892 */ /* 0x000fe2000f8ec0ff */
[----:B------:R-:W-:Y:S01]  /*0500*/  IMAD R9, R6, R9, -R10 ;  /* 0x0000000906097224 */ /* 0x000fe200078e0a0a */
[----:B------:R-:W-:Y:S01]  /*0510*/  ULOP3.LUT UR8, UR9, 0x3, URZ, 0xc0, !UPT ;  /* 0x0000000309087892 */ /* 0x000fe2000f8ec0ff */
[----:B------:R-:W-:Y:S01]  /*0520*/  IMAD R7, R4, R7, -R8 ;  /* 0x0000000704077224 */ /* 0x000fe200078e0a08 */
[----:B------:R-:W-:Y:S01]  /*0530*/  UIADD3 UR4, UPT, UPT, UR7, -0x1, URZ ;  /* 0xffffffff07047890 */ /* 0x000fe2000fffe0ff */
[----:B------:R-:W-:Y:S01]  /*0540*/  IMAD.MOV.U32 R2, RZ, RZ, -0xeb60d36 ;  /* 0xf149f2caff027424 */ /* 0x000fe200078e00ff */
[----:B------:R-:W-:Y:S02]  /*0550*/  ULOP3.LUT UR6, UR9, 0x7ffffff8, URZ, 0xc0, !UPT ;  /* 0x7ffffff809067892 */ /* 0x000fe4000f8ec0ff */
[----:B------:R-:W-:-:S03]  /*0560*/  UISETP.GE.U32.AND UP0, UPT, UR4, 0x3, UPT ;  /* 0x000000030400788c */ /* 0x000fc6000bf06070 */
[----:B------:R-:W-:-:S08]  /*0570*/  UMOV UR4, URZ ;  /* 0x000000ff00047c82 */ /* 0x000fd00008000000 */
.L_x_7:
[----:B------:R-:W1:Y:S01]  /*0580*/  LDC R8, c[0x0][0x398] ;  /* 0x0000e600ff087b82 */ /* 0x000e620000000800 */
[----:B------:R-:W2:Y:S01]  /*0590*/  LDCU UR12, c[0x0][0x38c] ;  /* 0x00007180ff0c77ac */ /* 0x000ea20008000800 */
[----:B------:R-:W-:Y:S01]  /*05a0*/  VIADD R11, R9, UR4 ;  /* 0x00000004090b7c36 */ /* 0x000fe20008000000 */
[----:B------:R-:W-:Y:S01]  /*05b0*/  BSSY.RECONVERGENT B0, `(.L_x_1) ;  /* 0x0000088000007945 */ /* 0x000fe20003800200 */
[----:B------:R-:W3:Y:S01]  /*05c0*/  LDCU UR5, c[0x0][0x394] ;  /* 0x00007280ff0577ac */ /* 0x000ee20008000800 */
[----:B------:R-:W-:-:S04]  /*05d0*/  UIADD3 UR4, UPT, UPT, UR4, 0x1, URZ ;  /* 0x0000000104047890 */ /* 0x000fc8000fffe0ff */
[----:B---3--:R-:W-:Y:S01]  /*05e0*/  UISETP.NE.AND UP1, UPT, UR4, UR5, UPT ;  /* 0x000000050400728c */ /* 0x008fe2000bf25270 */
[----:B-1----:R-:W-:-:S04]  /*05f0*/  ISETP.GE.AND P0, PT, R8, 0x1, PT ;  /* 0x000000010800780c */ /* 0x002fc80003f06270 */
[----:B------:R-:W-:-:S04]  /*0600*/  ISETP.LT.OR P0, PT, R11, RZ, !P0 ;  /* 0x000000ff0b00720c */ /* 0x000fc80004701670 */
[----:B--2---:R-:W-:-:S13]  /*0610*/  ISETP.GE.OR P0, PT, R11, UR12, P0 ;  /* 0x0000000c0b007c0c */ /* 0x004fda0008706670 */
[----:B------:R-:W-:Y:S05]  /*0620*/  @P0 BRA `(.L_x_2) ;  /* 0x0000000800000947 */ /* 0x000fea0003800000 */
[----:B------:R-:W-:Y:S01]  /*0630*/  ISETP.GE.U32.AND P0, PT, R8, 0x8, PT ;  /* 0x000000080800780c */ /* 0x000fe20003f06070 */
[----:B------:R-:W-:Y:S01]  /*0640*/  UMOV UR5, URZ ;  /* 0x000000ff00057c82 */ /* 0x000fe20008000000 */
[----:B------:R-:W-:-:S11]  /*0650*/  IMAD R8, R0, UR12, R11 ;  /* 0x0000000c00087c24 */ /* 0x000fd6000f8e020b */
[----:B------:R-:W-:Y:S05]  /*0660*/  @!P0 BRA `(.L_x_3) ;  /* 0x0000000000e48947 */ /* 0x000fea0003800000 */
[----:B------:R-:W1:Y:S01]  /*0670*/  LDC.64 R10, c[0x0][0x380] ;  /* 0x0000e000ff0a7b82 */ /* 0x000e620000000a00 */
[----:B------:R-:W2:Y:S01]  /*0680*/  LDCU UR13, c[0x0][0x390] ;  /* 0x00007200ff0d77ac */ /* 0x000ea20008000800 */
[----:B------:R-:W-:-:S05]  /*0690*/  UMOV UR5, URZ ;  /* 0x000000ff00057c82 */ /* 0x000fca0008000000 */
.L_x_4:
[----:B------:R-:W-:-:S04]  /*06a0*/  VIADD R23, R7, UR5 ;  /* 0x0000000507177c36 */ /* 0x000fc80008000000 */
[C---:B------:R-:W-:Y:S01]  /*06b0*/  VIADD R14, R23.reuse, 0x1 ;  /* 0x00000001170e7836 */ /* 0x040fe20000000000 */
[----:B--2---:R-:W-:Y:S01]  /*06c0*/  ISETP.GE.AND P4, PT, R23, UR13, PT ;  /* 0x0000000d17007c0c */ /* 0x004fe2000bf86270 */
[----:B------:R-:W-:-:S03]  /*06d0*/  IMAD R13, R8, UR13, R23 ;  /* 0x0000000d080d7c24 */ /* 0x000fc6000f8e0217 */
[----:B------:R-:W-:Y:S01]  /*06e0*/  ISETP.LT.OR P4, PT, R23, RZ, P4 ;  /* 0x000000ff1700720c */ /* 0x000fe20002781670 */
[----:B-1----:R-:W-:Y:S01]  /*06f0*/  IMAD.WIDE R12, R13, 0x4, R10 ;  /* 0x000000040d0c7825 */ /* 0x002fe200078e020a */
[----:B------:R-:W-:-:S04]  /*0700*/  ISETP.GE.AND P5, PT, R14, UR13, PT ;  /* 0x0000000d0e007c0c */ /* 0x000fc8000bfa6270 */
[----:B------:R-:W-:-:S07]  /*0710*/  ISETP.LT.OR P5, PT, R14, RZ, P5 ;  /* 0x000000ff0e00720c */ /* 0x000fce0002fa1670 */
[----:B0-----:R-:W2:Y:S06]  /*0720*/  @!P4 LDG.E.CONSTANT R15, desc[UR10][R12.64] ;  /* 0x0000000a0c0fc981 */ /* 0x001eac000c1e9900 */
[----:B------:R-:W3:Y:S01]  /*0730*/  @!P5 LDG.E.CONSTANT R17, desc[UR10][R12.64+0x4] ;  /* 0x0000040a0c11d981 */ /* 0x000ee2000c1e9900 */
[C---:B------:R-:W-:Y:S02]  /*0740*/  VIADD R14, R23.reuse, 0x2 ;  /* 0x00000002170e7836 */ /* 0x040fe40000000000 */
[----:B------:R-:W-:-:S03]  /*0750*/  VIADD R16, R23, 0x3 ;  /* 0x0000000317107836 */ /* 0x000fc60000000000 */
[----:B------:R-:W-:Y:S02]  /*0760*/  ISETP.GE.AND P3, PT, R14, UR13, PT ;  /* 0x0000000d0e007c0c */ /* 0x000fe4000bf66270 */
[----:B------:R-:W-:Y:S02]  /*0770*/  ISETP.GE.AND P2, PT, R16, UR13, PT ;  /* 0x0000000d10007c0c */ /* 0x000fe4000bf46270 */
[----:B------:R-:W-:Y:S01]  /*0780*/  ISETP.LT.OR P3, PT, R14, RZ, P3 ;  /* 0x000000ff0e00720c */ /* 0x000fe20001f61670 */
[C---:B------:R-:W-:Y:S01]  /*0790*/  VIADD R14, R23.reuse, 0x4 ;  /* 0x00000004170e7836 */ /* 0x040fe20000000000 */
[----:B------:R-:W-:Y:S01]  /*07a0*/  ISETP.LT.OR P2, PT, R16, RZ, P2 ;  /* 0x000000ff1000720c */ /* 0x000fe20001741670 */
[----:B------:R-:W-:-:S03]  /*07b0*/  VIADD R16, R23, 0x5 ;  /* 0x0000000517107836 */ /* 0x000fc60000000000 */
[----:B------:R-:W-:-:S04]  /*07c0*/  ISETP.GE.AND P1, PT, R14, UR13, PT ;  /* 0x0000000d0e007c0c */ /* 0x000fc8000bf26270 */
[----:B------:R-:W-:-:S03]  /*07d0*/  ISETP.LT.OR P1, PT, R14, RZ, P1 ;  /* 0x000000ff0e00720c */ /* 0x000fc60000f21670 */
[----:B------:R-:W4:Y:S01]  /*07e0*/  @!P3 LDG.E.CONSTANT R19, desc[UR10][R12.64+0x8] ;  /* 0x0000080a0c13b981 */ /* 0x000f22000c1e9900 */
[C---:B------:R-:W-:Y:S01]  /*07f0*/  ISETP.GE.AND P0, PT, R16.reuse, UR13, PT ;  /* 0x0000000d10007c0c */ /* 0x040fe2000bf06270 */
[----:B------:R-:W-:Y:S02]  /*0800*/  VIADD R14, R23, 0x6 ;  /* 0x00000006170e7836 */ /* 0x000fe40000000000 */
[----:B------:R-:W5:Y:S01]  /*0810*/  @!P2 LDG.E.CONSTANT R21, desc[UR10][R12.64+0xc] ;  /* 0x00000c0a0c15a981 */ /* 0x000f62000c1e9900 */
[----:B------:R-:W-:Y:S02]  /*0820*/  ISETP.LT.OR P0, PT, R16, RZ, P0 ;  /* 0x000000ff1000720c */ /* 0x000fe40000701670 */
[----:B--2---:R-:W-:-:S04]  /*0830*/  @!P4 FSETP.GT.AND P6, PT, R15, R2, PT ;  /* 0x000000020f00c20b */ /* 0x004fc80003fc4000 */
[----:B------:R-:W-:Y:S02]  /*0840*/  @!P4 FSEL R2, R15, R2, P6 ;  /* 0x000000020f02c208 */ /* 0x000fe40003000000 */
[C---:B------:R-:W-:Y:S01]  /*0850*/  ISETP.GE.AND P4, PT, R14.reuse, UR13, PT ;  /* 0x0000000d0e007c0c */ /* 0x040fe2000bf86270 */
[----:B------:R-:W2:Y:S01]  /*0860*/  @!P1 LDG.E.CONSTANT R15, desc[UR10][R12.64+0x10] ;  /* 0x0000100a0c0f9981 */ /* 0x000ea2000c1e9900 */
[-C--:B---3--:R-:W-:Y:S02]  /*0870*/  @!P5 FSETP.GT.AND P6, PT, R17, R2.reuse, PT ;  /* 0x000000021100d20b */ /* 0x088fe40003fc4000 */
[----:B------:R-:W-:Y:S01]  /*0880*/  ISETP.LT.OR P4, PT, R14, RZ, P4 ;  /* 0x000000ff0e00720c */ /* 0x000fe20002781670 */
[----:B------:R-:W-:Y:S01]  /*0890*/  VIADD R14, R23, 0x7 ;  /* 0x00000007170e7836 */ /* 0x000fe20000000000 */
[----:B------:R-:W-:Y:S02]  /*08a0*/  @!P5 FSEL R2, R17, R2, P6 ;  /* 0x000000021102d208 */ /* 0x000fe40003000000 */
[----:B------:R-:W3:Y:S02]  /*08b0*/  @!P0 LDG.E.CONSTANT R17, desc[UR10][R12.64+0x14] ;  /* 0x0000140a0c118981 */ /* 0x000ee4000c1e9900 */
[----:B------:R-:W-:-:S04]  /*08c0*/  ISETP.GE.AND P5, PT, R14, UR13, PT ;  /* 0x0000000d0e007c0c */ /* 0x000fc8000bfa6270 */
[----:B------:R-:W-:-:S03]  /*08d0*/  ISETP.LT.OR P5, PT, R14, RZ, P5 ;  /* 0x000000ff0e00720c */ /* 0x000fc60002fa1670 */
[----:B------:R-:W3:Y:S10]  /*08e0*/  @!P4 LDG.E.CONSTANT R23, desc[UR10][R12.64+0x18] ;  /* 0x0000180a0c17c981 */ /* 0x000ef4000c1e9900 */
[----:B------:R-:W3:Y:S01]  /*08f0*/  @!P5 LDG.E.CONSTANT R25, desc[UR10][R12.64+0x1c] ;  /* 0x00001c0a0c19d981 */ /* 0x000ee2000c1e9900 */
[----:B----4-:R-:W-:-:S04]  /*0900*/  @!P3 FSETP.GT.AND P6, PT, R19, R2, PT ;  /* 0x000000021300b20b */ /* 0x010fc80003fc4000 */
[----:B------:R-:W-:-:S04]  /*0910*/  @!P3 FSEL R2, R19, R2, P6 ;  /* 0x000000021302b208 */ /* 0x000fc80003000000 */
[----:B-----5:R-:W-:-:S04]  /*0920*/  @!P2 FSETP.GT.AND P3, PT, R21, R2, PT ;  /* 0x000000021500a20b */ /* 0x020fc80003f64000 */
[----:B------:R-:W-:Y:S01]  /*0930*/  @!P2 FSEL R2, R21, R2, P3 ;  /* 0x000000021502a208 */ /* 0x000fe20001800000 */
[----:B------:R-:W-:-:S04]  /*0940*/  UIADD3 UR5, UPT, UPT, UR5, 0x8, URZ ;  /* 0x0000000805057890 */ /* 0x000fc8000fffe0ff */
[----:B------:R-:W-:Y:S01]  /*0950*/  UISETP.NE.AND UP2, UPT, UR5, UR6, UPT ;  /* 0x000000060500728c */ /* 0x000fe2000bf45270 */
[----:B--2---:R-:W-:-:S04]  /*0960*/  @!P1 FSETP.GT.AND P2, PT, R15, R2, PT ;  /* 0x000000020f00920b */ /* 0x004fc80003f44000 */
[----:B------:R-:W-:-:S04]  /*0970*/  @!P1 FSEL R2, R15, R2, P2 ;  /* 0x000000020f029208 */ /* 0x000fc80001000000 */
[----:B---3--:R-:W-:-:S04]  /*0980*/  @!P0 FSETP.GT.AND P1, PT, R17, R2, PT ;  /* 0x000000021100820b */ /* 0x008fc80003f24000 */
[----:B------:R-:W-:-:S04]  /*0990*/  @!P0 FSEL R2, R17, R2, P1 ;  /* 0x0000000211028208 */ /* 0x000fc80000800000 */
[----:B------:R-:W-:-:S04]  /*09a0*/  @!P4 FSETP.GT.AND P0, PT, R23, R2, PT ;  /* 0x000000021700c20b */ /* 0x000fc80003f04000 */
[----:B------:R-:W-:-:S04]  /*09b0*/  @!P4 FSEL R2, R23, R2, P0 ;  /* 0x000000021702c208 */ /* 0x000fc80000000000 */
[----:B------:R-:W-:-:S04]  /*09c0*/  @!P5 FSETP.GT.AND P0, PT, R25, R2, PT ;  /* 0x000000021900d20b */ /* 0x000fc80003f04000 */
[----:B------:R-:W-:Y:S01]  /*09d0*/  @!P5 FSEL R2, R25, R2, P0 ;  /* 0x000000021902d208 */ /* 0x000fe20000000000 */
[----:B------:R-:W-:Y:S08]  /*09e0*/  BRA.U UP2, `(.L_x_4) ;  /* 0xfffffffd022c7547 */ /* 0x000ff0000b83ffff */
[----:B------:R-:W-:-:S05]  /*09f0*/  UMOV UR5, UR6 ;  /* 0x0000000600057c82 */ /* 0x000fca0008000000 */
.L_x_3:
[----:B------:R-:W-:-:S09]  /*0a00*/  UISETP.NE.AND UP2, UPT, UR7, URZ, UPT ;  /* 0x000000ff0700728c */ /* 0x000fd2000bf45270 */
[----:B------:R-:W-:Y:S05]  /*0a10*/  BRA.U !UP2, `(.L_x_2) ;  /* 0x000000050a047547 */ /* 0x000fea000b800000 */
[----:B------:R-:W-:Y:S01]  /*0a20*/  UISETP.NE.AND UP2, UPT, UR8, URZ, UPT ;  /* 0x000000ff0800728c */ /* 0x000fe2000bf45270 */
[----:B------:R-:W-:Y:S10]  /*0a30*/  BRA.U !UP0, `(.L_x_5) ;  /* 0x0000000108747547 */ /* 0x000ff4000b800000 */
[----:B------:R-:W1:Y:S01]  /*0a40*/  LDCU UR13, c[0x0][0x390] ;  /* 0x00007200ff0d77ac */ /* 0x000e620008000800 */
[----:B------:R-:W2:Y:S01]  /*0a50*/  LDC.64 R10, c[0x0][0x380] ;  /* 0x0000e000ff0a7b82 */ /* 0x000ea20000000a00 */
[----:B------:R-:W-:-:S04]  /*0a60*/  VIADD R15, R7, UR5 ;  /* 0x00000005070f7c36 */ /* 0x000fc80008000000 */
[C---:B------:R-:W-:Y:S01]  /*0a70*/  VIADD R12, R15.reuse, 0x1 ;  /* 0x000000010f0c7836 */ /* 0x040fe20000000000 */
[----:B-1----:R-:W-:Y:S01]  /*0a80*/  ISETP.GE.AND P0, PT, R15, UR13, PT ;  /* 0x0000000d0f007c0c */ /* 0x002fe2000bf06270 */
[----:B------:R-:W-:-:S03]  /*0a90*/  IMAD R13, R8, UR13, R15 ;  /* 0x0000000d080d7c24 */ /* 0x000fc6000f8e020f */
[C---:B------:R-:W-:Y:S02]  /*0aa0*/  ISETP.GE.AND P1, PT, R12.reuse, UR13, PT ;  /* 0x0000000d0c007c0c */ /* 0x040fe4000bf26270 */
[C---:B------:R-:W-:Y:S02]  /*0ab0*/  ISETP.LT.OR P0, PT, R15.reuse, RZ, P0 ;  /* 0x000000ff0f00720c */ /* 0x040fe40000701670 */
[----:B------:R-:W-:Y:S01]  /*0ac0*/  ISETP.LT.OR P1, PT, R12, RZ, P1 ;  /* 0x000000ff0c00720c */ /* 0x000fe20000f21670 */
[----:B------:R-:W-:Y:S02]  /*0ad0*/  VIADD R12, R15, 0x2 ;  /* 0x000000020f0c7836 */ /* 0x000fe40000000000 */
[----:B--2---:R-:W-:-:S03]  /*0ae0*/  IMAD.WIDE R10, R13, 0x4, R10 ;  /* 0x000000040d0a7825 */ /* 0x004fc600078e020a */
[----:B------:R-:W-:-:S04]  /*0af0*/  ISETP.GE.AND P2, PT, R12, UR13, PT ;  /* 0x0000000d0c007c0c */ /* 0x000fc8000bf46270 */
[----:B------:R-:W-:Y:S01]  /*0b00*/  ISETP.LT.OR P2, PT, R12, RZ, P2 ;  /* 0x000000ff0c00720c */ /* 0x000fe20001741670 */
[----:B0-----:R-:W2:Y:S01]  /*0b10*/  @!P0 LDG.E.CONSTANT R13, desc[UR10][R10.64] ;  /* 0x0000000a0a0d8981 */ /* 0x001ea2000c1e9900 */
[----:B------:R-:W-:-:S03]  /*0b20*/  VIADD R12, R15, 0x3 ;  /* 0x000000030f0c7836 */ /* 0x000fc60000000000 */
[----:B------:R-:W3:Y:S02]  /*0b30*/  @!P1 LDG.E.CONSTANT R15, desc[UR10][R10.64+0x4] ;  /* 0x0000040a0a0f9981 */ /* 0x000ee4000c1e9900 */
[----:B------:R-:W-:-:S04]  /*0b40*/  ISETP.GE.AND P3, PT, R12, UR13, PT ;  /* 0x0000000d0c007c0c */ /* 0x000fc8000bf66270 */
[----:B------:R-:W-:Y:S02]  /*0b50*/  ISETP.LT.OR P3, PT, R12, RZ, P3 ;  /* 0x000000ff0c00720c */ /* 0x000fe40001f61670 */
[----:B------:R-:W4:Y:S11]  /*0b60*/  @!P2 LDG.E.CONSTANT R17, desc[UR10][R10.64+0x8] ;  /* 0x0000080a0a11a981 */ /* 0x000f36000c1e9900 */
[----:B------:R-:W5:Y:S01]  /*0b70*/  @!P3 LDG.E.CONSTANT R19, desc[UR10][R10.64+0xc] ;  /* 0x00000c0a0a13b981 */ /* 0x000f62000c1e9900 */
[----:B------:R-:W-:Y:S01]  /*0b80*/  UIADD3 UR5, UPT, UPT, UR5, 0x4, URZ ;  /* 0x0000000405057890 */ /* 0x000fe2000fffe0ff */
[----:B--2---:R-:W-:-:S04]  /*0b90*/  @!P0 FSETP.GT.AND P4, PT, R13, R2, PT ;  /* 0x000000020d00820b */ /* 0x004fc80003f84000 */
[----:B------:R-:W-:-:S04]  /*0ba0*/  @!P0 FSEL R2, R13, R2, P4 ;  /* 0x000000020d028208 */ /* 0x000fc80002000000 */
[----:B---3--:R-:W-:-:S04]  /*0bb0*/  @!P1 FSETP.GT.AND P0, PT, R15, R2, PT ;  /* 0x000000020f00920b */ /* 0x008fc80003f04000 */
[----:B------:R-:W-:-:S04]  /*0bc0*/  @!P1 FSEL R2, R15, R2, P0 ;  /* 0x000000020f029208 */ /* 0x000fc80000000000 */
[----:B----4-:R-:W-:-:S04]  /*0bd0*/  @!P2 FSETP.GT.AND P0, PT, R17, R2, PT ;  /* 0x000000021100a20b */ /* 0x010fc80003f04000 */
[----:B------:R-:W-:-:S04]  /*0be0*/  @!P2 FSEL R2, R17, R2, P0 ;  /* 0x000000021102a208 */ /* 0x000fc80000000000 */
[----:B-----5:R-:W-:-:S04]  /*0bf0*/  @!P3 FSETP.GT.AND P0, PT, R19, R2, PT ;  /* 0x000000021300b20b */ /* 0x020fc80003f04000 */
[----:B------:R-:W-:-:S09]  /*0c00*/  @!P3 FSEL R2, R19, R2, P0 ;  /* 0x000000021302b208 */ /* 0x000fd20000000000 */
.L_x_5:
[----:B------:R-:W-:Y:S05]  /*0c10*/  BRA.U !UP2, `(.L_x_2) ;  /* 0x000000010a847547 */ /* 0x000fea000b800000 */
[----:B------:R-:W1:Y:S01]  /*0c20*/  LDCU UR13, c[0x0][0x398] ;  /* 0x00007300ff0d77ac */ /* 0x000e620008000800 */
[----:B------:R-:W-:Y:S02]  /*0c30*/  UISETP.NE.AND UP2, UPT, UR8, 0x1, UPT ;  /* 0x000000010800788c */ /* 0x000fe4000bf45270 */
[----:B-1----:R-:W-:-:S07]  /*0c40*/  ULOP3.LUT UP3, URZ, UR13, 0x1, URZ, 0xc0, !UPT ;  /* 0x000000010dff7892 */ /* 0x002fce000f86c0ff */
[----:B------:R-:W-:Y:S05]  /*0c50*/  BRA.U !UP2, `(.L_x_6) ;  /* 0x000000010a447547 */ /* 0x000fea000b800000 */
[----:B------:R-:W1:Y:S01]  /*0c60*/  LDCU UR13, c[0x0][0x390] ;  /* 0x00007200ff0d77ac */ /* 0x000e620008000800 */
[----:B------:R-:W2:Y:S01]  /*0c70*/  LDC.64 R10, c[0x0][0x380] ;  /* 0x0000e000ff0a7b82 */ /* 0x000ea20000000a00 */
[----:B------:R-:W-:-:S04]  /*0c80*/  VIADD R13, R7, UR5 ;  /* 0x00000005070d7c36 */ /* 0x000fc80008000000 */
[C---:B------:R-:W-:Y:S01]  /*0c90*/  VIADD R12, R13.reuse, 0x1 ;  /* 0x000000010d0c7836 */ /* 0x040fe20000000000 */
[----:B-1----:R-:W-:-:S04]  /*0ca0*/  ISETP.GE.AND P0, PT, R13, UR13, PT ;  /* 0x0000000d0d007c0c */ /* 0x002fc8000bf06270 */
[----:B------:R-:W-:Y:S02]  /*0cb0*/  ISETP.GE.AND P1, PT, R12, UR13, PT ;  /* 0x0000000d0c007c0c */ /* 0x000fe4000bf26270 */
[----:B------:R-:W-:Y:S01]  /*0cc0*/  ISETP.LT.OR P0, PT, R13, RZ, P0 ;  /* 0x000000ff0d00720c */ /* 0x000fe20000701670 */
[----:B------:R-:W-:Y:S01]  /*0cd0*/  IMAD R13, R8, UR13, R13 ;  /* 0x0000000d080d7c24 */ /* 0x000fe2000f8e020d */
[----:B------:R-:W-:-:S03]  /*0ce0*/  ISETP.LT.OR P1, PT, R12, RZ, P1 ;  /* 0x000000ff0c00720c */ /* 0x000fc60000f21670 */
[----:B--2---:R-:W-:-:S08]  /*0cf0*/  IMAD.WIDE R10, R13, 0x4, R10 ;  /* 0x000000040d0a7825 */ /* 0x004fd000078e020a */
[----:B0-----:R-:W2:Y:S04]  /*0d00*/  @!P0 LDG.E.CONSTANT R13, desc[UR10][R10.64] ;  /* 0x0000000a0a0d8981 */ /* 0x001ea8000c1e9900 */
[----:B------:R-:W3:Y:S01]  /*0d10*/  @!P1 LDG.E.CONSTANT R15, desc[UR10][R10.64+0x4] ;  /* 0x0000040a0a0f9981 */ /* 0x000ee2000c1e9900 */
[----:B------:R-:W-:Y:S01]  /*0d20*/  UIADD3 UR5, UPT, UPT, UR5, 0x2, URZ ;  /* 0x0000000205057890 */ /* 0x000fe2000fffe0ff */
[----:B--2---:R-:W-:-:S04]  /*0d30*/  @!P0 FSETP.GT.AND P2, PT, R13, R2, PT ;  /* 0x000000020d00820b */ /* 0x004fc80003f44000 */
[----:B------:R-:W-:-:S04]  /*0d40*/  @!P0 FSEL R2, R13, R2, P2 ;  /* 0x000000020d028208 */ /* 0x000fc80001000000 */
[----:B---3--:R-:W-:-:S04]  /*0d50*/  @!P1 FSETP.GT.AND P0, PT, R15, R2, PT ;  /* 0x000000020f00920b */ /* 0x008fc80003f04000 */
[----:B------:R-:W-:-:S09]  /*0d60*/  @!P1 FSEL R2, R15, R2, P0 ;  /* 0x000000020f029208 */ /* 0x000fd20000000000 */
.L_x_6:
[----:B------:R-:W-:Y:S05]  /*0d70*/  BRA.U !UP3, `(.L_x_2) ;  /* 0x000000010b2c7547 */ /* 0x000fea000b800000 */
[----:B------:R-:W1:Y:S01]  /*0d80*/  LDC R12, c[0x0][0x390] ;  /* 0x0000e400ff0c7b82 */ /* 0x000e620000000800 */
[----:B------:R-:W-:-:S05]  /*0d90*/  VIADD R13, R7, UR5 ;  /* 0x00000005070d7c36 */ /* 0x000fca0008000000 */
[----:B-1----:R-:W-:-:S04]  /*0da0*/  ISETP.GE.AND P0, PT, R13, R12, PT ;  /* 0x0000000c0d00720c */ /* 0x002fc80003f06270 */
[----:B------:R-:W-:-:S13]  /*0db0*/  ISETP.LT.OR P0, PT, R13, RZ, P0 ;  /* 0x000000ff0d00720c */ /* 0x000fda0000701670 */
[----:B------:R-:W-:Y:S05]  /*0dc0*/  @P0 BRA `(.L_x_2) ;  /* 0x0000000000180947 */ /* 0x000fea0003800000 */
[----:B------:R-:W1:Y:S01]  /*0dd0*/  LDC.64 R10, c[0x0][0x380] ;  /* 0x0000e000ff0a7b82 */ /* 0x000e620000000a00 */
[----:B------:R-:W-:-:S04]  /*0de0*/  IMAD R13, R8, R12, R13 ;  /* 0x0000000c080d7224 */ /* 0x000fc800078e020d */
[----:B-1----:R-:W-:-:S06]  /*0df0*/  IMAD.WIDE R10, R13, 0x4, R10 ;  /* 0x000000040d0a7825 */ /* 0x002fcc00078e020a */
[----:B0-----:R-:W2:Y:S02]  /*0e00*/  LDG.E.CONSTANT R11, desc[UR10][R10.64] ;  /* 0x0000000a0a0b7981 */ /* 0x001ea4000c1e9900 */
[----:B--2---:R-:W-:-:S04]  /*0e10*/  FSETP.GT.AND P0, PT, R11, R2, PT ;  /* 0x000000020b00720b */ /* 0x004fc80003f04000 */
[----:B------:R-:W-:-:S09]  /*0e20*/  FSEL R2, R11, R2, P0 ;  /* 0x000000020b027208 */ /* 0x000fd20000000000 */
.L_x_2:
[----:B0-----:R-:W-:Y:S05]  /*0e30*/  BSYNC.RECONVERGENT B0 ;  /* 0x0000000000007941 */ /* 0x001fea0003800200 */
.L_x_1:
[----:B------:R-:W-:Y:S05]  /*0e40*/  BRA.U UP1, `(.L_x_7) ;  /* 0xfffffff501cc7547 */ /* 0x000fea000b83ffff */
.L_x_0:
[----:B------:R-:W1:Y:S01]  /*0e50*/  LDC.64 R8, c[0x0][0x3b0] ;  /* 0x0000ec00ff087b82 */ /* 0x000e620000000a00 */
[----:B------:R-:W-:-:S04]  /*0e60*/  IMAD R5, R5, R0, R0 ;  /* 0x0000000005057224 */ /* 0x000fc800078e0200 */
[----:B------:R-:W-:-:S04]  /*0e70*/  IMAD.IADD R6, R6, 0x1, R5 ;  /* 0x0000000106067824 */ /* 0x000fc800078e0205 */
[----:B------:R-:W-:-:S04]  /*0e80*/  IMAD R3, R3, R6, R6 ;  /* 0x0000000603037224 */ /* 0x000fc800078e0206 */
[----:B------:R-:W-:-:S04]  /*0e90*/  IMAD.IADD R3, R4, 0x1, R3 ;  /* 0x0000000104037824 */ /* 0x000fc800078e0203 */
[----:B-1----:R-:W-:-:S05]  /*0ea0*/  IMAD.WIDE R4, R3, 0x4, R8 ;  /* 0x0000000403047825 */ /* 0x002fca00078e0208 */
[----:B0-----:R-:W-:Y:S01]  /*0eb0*/  STG.E desc[UR10][R4.64], R2 ;  /* 0x0000000204007986 */ /* 0x001fe2000c10190a */
[----:B------:R-:W-:Y:S05]  /*0ec0*/  EXIT ;  /* 0x000000000000794d */ /* 0x000fea0003800000 */
.L_x_8:
[----:B------:R-:W-:-:S00]  /*0ed0*/  BRA `(.L_x_8) ;  /* 0xfffffffc00fc7947 */ /* 0x000fc0000383ffff */
[----:B------:R-:W-:-:S00]  /*0ee0*/  NOP ;  /* 0x0000000000007918 */ /* 0x000fc00000000000 */
        /* <DEDUP_REMOVED lines=9> */
.L_x_9:


//--------------------- .nv.shared.reserved.0     --------------------------
	.section	.nv.shared.reserved.0,"aw",@nobits
	.weak		__nv_reservedSMEM_offset_0_alias
	.size		__nv_reservedSMEM_offset_0_alias, 0, 64
	.other		__nv_reservedSMEM_offset_0_alias,@"STO_CUDA_RESERVED_SHARED STV_DEFAULT"
__nv_reservedSMEM_offset_0_alias:
	.zero		0
	.zero		64


//--------------------- .nv.constant0.maxpool2d_nchw --------------------------
	.section	.nv.constant0.maxpool2d_nchw,"a",@progbits
	.sectionflags	@""
	.align	4
.nv.constant0.maxpool2d_nchw:
	.zero		952


//--------------------- SYMBOLS --------------------------

	.type		.nv.reservedSmem.offset0,@object
	.size		.nv.reservedSmem.offset0,0x4
